	.headerflags	@"EF_CUDA_TEXMODE_UNIFIED EF_CUDA_64BIT_ADDRESS EF_CUDA_ACCELERATORS EF_CUDA_SM90 EF_CUDA_VIRTUAL_SM(EF_CUDA_SM90)"
	.elftype	@"ET_EXEC"


//--------------------- .nv.info                  --------------------------
	.section	.nv.info,"",@"SHT_CUDA_INFO"
	.align	4


	//----- nvinfo : EIATTR_REGCOUNT
	.align		4
        /*0000*/ 	.byte	0x04, 0x2f
        /*0002*/ 	.short	(.L_1 - .L_0)
	.align		4
.L_0:
        /*0004*/ 	.word	index@(triton_poi_fused_cat_98)
        /*0008*/ 	.word	0x0000001e


	//----- nvinfo : EIATTR_MIN_STACK_SIZE
	.align		4
.L_1:
        /*000c*/ 	.byte	0x04, 0x12
        /*000e*/ 	.short	(.L_3 - .L_2)
	.align		4
.L_2:
        /*0010*/ 	.word	index@(triton_poi_fused_cat_98)
        /*0014*/ 	.word	0x00000000


	//----- nvinfo : EIATTR_FRAME_SIZE
	.align		4
.L_3:
        /*0018*/ 	.byte	0x04, 0x11
        /*001a*/ 	.short	(.L_5 - .L_4)
	.align		4
.L_4:
        /*001c*/ 	.word	index@(triton_poi_fused_cat_98)
        /*0020*/ 	.word	0x00000000


	//----- nvinfo : EIATTR_MIN_STACK_SIZE
	.align		4
.L_5:
        /*0024*/ 	.byte	0x04, 0x12
        /*0026*/ 	.short	(.L_7 - .L_6)
	.align		4
.L_6:
        /*0028*/ 	.word	index@(triton_poi_fused_cat_98)
        /*002c*/ 	.word	0x00000000
.L_7:


//--------------------- .nv.info.triton_poi_fused_cat_98 --------------------------
	.section	.nv.info.triton_poi_fused_cat_98,"",@"SHT_CUDA_INFO"
	.sectionflags	@""
	.align	4


	//----- nvinfo : EIATTR_CUDA_API_VERSION
	.align		4
        /*0000*/ 	.byte	0x04, 0x37
        /*0002*/ 	.short	(.L_9 - .L_8)
.L_8:
        /*0004*/ 	.word	0x0000007c


	//----- nvinfo : EIATTR_KPARAM_INFO
	.align		4
.L_9:
        /*0008*/ 	.byte	0x04, 0x17
        /*000a*/ 	.short	(.L_11 - .L_10)
.L_10:
        /*000c*/ 	.word	0x00000000
        /*0010*/ 	.short	0x0009
        /*0012*/ 	.short	0x0048
        /*0014*/ 	.byte	0x00, 0xf0, 0x11, 0x00


	//----- nvinfo : EIATTR_KPARAM_INFO
	.align		4
.L_11:
        /*0018*/ 	.byte	0x04, 0x17
        /*001a*/ 	.short	(.L_13 - .L_12)
.L_12:
        /*001c*/ 	.word	0x00000000
        /*0020*/ 	.short	0x0008
        /*0022*/ 	.short	0x0040
        /*0024*/ 	.byte	0x00, 0xf4, 0x21, 0x00


	//----- nvinfo : EIATTR_KPARAM_INFO
	.align		4
.L_13:
        /*0028*/ 	.byte	0x04, 0x17
        /*002a*/ 	.short	(.L_15 - .L_14)
.L_14:
        /*002c*/ 	.word	0x00000000
        /*0030*/ 	.short	0x0007
        /*0032*/ 	.short	0x0038
        /*0034*/ 	.byte	0x00, 0xf4, 0x21, 0x00


	//----- nvinfo : EIATTR_KPARAM_INFO
	.align		4
.L_15:
        /*0038*/ 	.byte	0x04, 0x17
        /*003a*/ 	.short	(.L_17 - .L_16)
.L_16:
        /*003c*/ 	.word	0x00000000
        /*0040*/ 	.short	0x0006
        /*0042*/ 	.short	0x0030
        /*0044*/ 	.byte	0x00, 0xf4, 0x21, 0x00


	//----- nvinfo : EIATTR_KPARAM_INFO
	.align		4
.L_17:
        /*0048*/ 	.byte	0x04, 0x17
        /*004a*/ 	.short	(.L_19 - .L_18)
.L_18:
        /*004c*/ 	.word	0x00000000
        /*0050*/ 	.short	0x0005
        /*0052*/ 	.short	0x0028
        /*0054*/ 	.byte	0x00, 0xf4, 0x21, 0x00


	//----- nvinfo : EIATTR_KPARAM_INFO
	.align		4
.L_19:
        /*0058*/ 	.byte	0x04, 0x17
        /*005a*/ 	.short	(.L_21 - .L_20)
.L_20:
        /*005c*/ 	.word	0x00000000
        /*0060*/ 	.short	0x0004
        /*0062*/ 	.short	0x0020
        /*0064*/ 	.byte	0x00, 0xf4, 0x21, 0x00


	//----- nvinfo : EIATTR_KPARAM_INFO
	.align		4
.L_21:
        /*0068*/ 	.byte	0x04, 0x17
        /*006a*/ 	.short	(.L_23 - .L_22)
.L_22:
        /*006c*/ 	.word	0x00000000
        /*0070*/ 	.short	0x0003
        /*0072*/ 	.short	0x0018
        /*0074*/ 	.byte	0x00, 0xf4, 0x21, 0x00


	//----- nvinfo : EIATTR_KPARAM_INFO
	.align		4
.L_23:
        /*0078*/ 	.byte	0x04, 0x17
        /*007a*/ 	.short	(.L_25 - .L_24)
.L_24:
        /*007c*/ 	.word	0x00000000
        /*0080*/ 	.short	0x0002
        /*0082*/ 	.short	0x0010
        /*0084*/ 	.byte	0x00, 0xf4, 0x21, 0x00


	//----- nvinfo : EIATTR_KPARAM_INFO
	.align		4
.L_25:
        /*0088*/ 	.byte	0x04, 0x17
        /*008a*/ 	.short	(.L_27 - .L_26)
.L_26:
        /*008c*/ 	.word	0x00000000
        /*0090*/ 	.short	0x0001
        /*0092*/ 	.short	0x0008
        /*0094*/ 	.byte	0x00, 0xf4, 0x21, 0x00


	//----- nvinfo : EIATTR_KPARAM_INFO
	.align		4
.L_27:
        /*0098*/ 	.byte	0x04, 0x17
        /*009a*/ 	.short	(.L_29 - .L_28)
.L_28:
        /*009c*/ 	.word	0x00000000
        /*00a0*/ 	.short	0x0000
        /*00a2*/ 	.short	0x0000
        /*00a4*/ 	.byte	0x00, 0xf4, 0x21, 0x00


	//----- nvinfo : EIATTR_SPARSE_MMA_MASK
	.align		4
.L_29:
        /*00a8*/ 	.byte	0x03, 0x50
        /*00aa*/ 	.short	0x0000


	//----- nvinfo : EIATTR_MAXREG_COUNT
	.align		4
        /*00ac*/ 	.byte	0x03, 0x1b
        /*00ae*/ 	.short	0x00ff


	//----- nvinfo : EIATTR_EXIT_INSTR_OFFSETS
	.align		4
        /*00b0*/ 	.byte	0x04, 0x1c
        /*00b2*/ 	.short	(.L_31 - .L_30)


	//   ....[0]....
.L_30:
        /*00b4*/ 	.word	0x00000950


	//----- nvinfo : EIATTR_REQNTID
	.align		4
.L_31:
        /*00b8*/ 	.byte	0x04, 0x10
        /*00ba*/ 	.short	(.L_33 - .L_32)
.L_32:
        /*00bc*/ 	.word	0x00000100
        /*00c0*/ 	.word	0x00000001
        /*00c4*/ 	.word	0x00000001


	//----- nvinfo : EIATTR_CBANK_PARAM_SIZE
	.align		4
.L_33:
        /*00c8*/ 	.byte	0x03, 0x19
        /*00ca*/ 	.short	0x004c


	//----- nvinfo : EIATTR_PARAM_CBANK
	.align		4
        /*00cc*/ 	.byte	0x04, 0x0a
        /*00ce*/ 	.short	(.L_35 - .L_34)
	.align		4
.L_34:
        /*00d0*/ 	.word	index@(.nv.constant0.triton_poi_fused_cat_98)
        /*00d4*/ 	.short	0x0210
        /*00d6*/ 	.short	0x004c


	//----- nvinfo : EIATTR_SW_WAR
	.align		4
.L_35:
        /*00d8*/ 	.byte	0x04, 0x36
        /*00da*/ 	.short	(.L_37 - .L_36)
.L_36:
        /*00dc*/ 	.word	0x00000008
.L_37:


//--------------------- .nv.callgraph             --------------------------
	.section	.nv.callgraph,"",@"SHT_CUDA_CALLGRAPH"
	.align	4
	.sectionentsize	8
	.align		4
        /*0000*/ 	.word	0x00000000
	.align		4
        /*0004*/ 	.word	0xffffffff
	.align		4
        /*0008*/ 	.word	0x00000000
	.align		4
        /*000c*/ 	.word	0xfffffffe
	.align		4
        /*0010*/ 	.word	0x00000000
	.align		4
        /*0014*/ 	.word	0xfffffffd
	.align		4
        /*0018*/ 	.word	0x00000000
	.align		4
        /*001c*/ 	.word	0xfffffffc


//--------------------- .text.triton_poi_fused_cat_98 --------------------------
	.section	.text.triton_poi_fused_cat_98,"ax",@progbits
	.align	128
        .global         triton_poi_fused_cat_98
        .type           triton_poi_fused_cat_98,@function
        .size           triton_poi_fused_cat_98,(.L_x_1 - triton_poi_fused_cat_98)
        .other          triton_poi_fused_cat_98,@"STO_CUDA_ENTRY STV_DEFAULT"
triton_poi_fused_cat_98:
.text.triton_poi_fused_cat_98:
[----:B------:R-:W-:Y:S01]  /*0000*/  LDC R1, c[0x0][0x28] ;  /* 0x00000a00ff017b82 */ /* 0x000fe20000000800 */
[----:B------:R-:W1:Y:S07]  /*0010*/  S2R R0, SR_TID.X ;  /* 0x0000000000007919 */ /* 0x000e6e0000002100 */
[----:B------:R-:W2:Y:S01]  /*0020*/  LDC.64 R4, c[0x0][0x218] ;  /* 0x00008600ff047b82 */ /* 0x000ea20000000a00 */
[----:B------:R-:W-:Y:S01]  /*0030*/  CS2R R14, SRZ ;  /* 0x00000000000e7805 */ /* 0x000fe2000001ff00 */
[----:B------:R-:W-:Y:S01]  /*0040*/  ULDC.64 UR4, c[0x0][0x208] ;  /* 0x0000820000047ab9 */ /* 0x000fe20000000a00 */
[----:B------:R-:W3:Y:S05]  /*0050*/  S2R R3, SR_CTAID.X ;  /* 0x0000000000037919 */ /* 0x000eea0000002500 */
[----:B------:R-:W4:Y:S08]  /*0060*/  LDC.64 R8, c[0x0][0x220] ;  /* 0x00008800ff087b82 */ /* 0x000f300000000a00 */
[----:B------:R-:W5:Y:S01]  /*0070*/  LDC.64 R16, c[0x0][0x230] ;  /* 0x00008c00ff107b82 */ /* 0x000f620000000a00 */
[----:B------:R-:W-:Y:S01]  /*0080*/  CS2R R10, SRZ ;  /* 0x00000000000a7805 */ /* 0x000fe2000001ff00 */
[----:B------:R-:W-:Y:S01]  /*0090*/  ULDC.64 UR6, c[0x0][0x228] ;  /* 0x00008a0000067ab9 */ /* 0x000fe20000000a00 */
[----:B-1----:R-:W-:-:S05]  /*00a0*/  IMAD.SHL.U32 R0, R0, 0x2, RZ ;  /* 0x0000000200007824 */ /* 0x002fca00078e00ff */
[----:B------:R-:W-:-:S05]  /*00b0*/  LOP3.LUT R0, R0, 0x1fe, RZ, 0xc0, !PT ;  /* 0x000001fe00007812 */ /* 0x000fca00078ec0ff */
[----:B---3--:R-:W-:-:S05]  /*00c0*/  IMAD R2, R3, 0x200, R0 ;  /* 0x0000020003027824 */ /* 0x008fca00078e0200 */
[----:B------:R-:W-:-:S04]  /*00d0*/  SHF.R.S32.HI R19, RZ, 0x1f, R2 ;  /* 0x0000001fff137819 */ /* 0x000fc80000011402 */
[CC--:B------:R-:W-:Y:S02]  /*00e0*/  LEA.HI R0, R19.reuse, R2.reuse, RZ, 0xa ;  /* 0x0000000213007211 */ /* 0x0c0fe400078f50ff */
[----:B------:R-:W-:Y:S02]  /*00f0*/  LEA.HI R7, R19, R2, RZ, 0x5 ;  /* 0x0000000213077211 */ /* 0x000fe400078f28ff */
[----:B------:R-:W-:Y:S02]  /*0100*/  SHF.R.S32.HI R13, RZ, 0xa, R0 ;  /* 0x0000000aff0d7819 */ /* 0x000fe40000011400 */
[----:B------:R-:W-:Y:S02]  /*0110*/  SHF.R.S32.HI R12, RZ, 0x5, R7 ;  /* 0x00000005ff0c7819 */ /* 0x000fe40000011407 */
[----:B------:R-:W-:-:S04]  /*0120*/  LEA.HI R3, R13, R13, RZ, 0x8 ;  /* 0x0000000d0d037211 */ /* 0x000fc800078f40ff */
[----:B------:R-:W-:Y:S02]  /*0130*/  LOP3.LUT R6, R3, 0xffffff00, RZ, 0xc0, !PT ;  /* 0xffffff0003067812 */ /* 0x000fe400078ec0ff */
[----:B------:R-:W-:-:S03]  /*0140*/  LEA.HI R3, R12, R12, RZ, 0x5 ;  /* 0x0000000c0c037211 */ /* 0x000fc600078f28ff */
[----:B------:R-:W-:Y:S01]  /*0150*/  IMAD.IADD R13, R13, 0x1, -R6 ;  /* 0x000000010d0d7824 */ /* 0x000fe200078e0a06 */
[----:B------:R-:W-:-:S04]  /*0160*/  LOP3.LUT R3, R3, 0xffffffe0, RZ, 0xc0, !PT ;  /* 0xffffffe003037812 */ /* 0x000fc800078ec0ff */
[----:B------:R-:W-:Y:S01]  /*0170*/  ISETP.GE.AND P0, PT, R13, 0x80, PT ;  /* 0x000000800d00780c */ /* 0x000fe20003f06270 */
[----:B------:R-:W-:Y:S01]  /*0180*/  IMAD.IADD R12, R12, 0x1, -R3 ;  /* 0x000000010c0c7824 */ /* 0x000fe200078e0a03 */
[----:B------:R-:W-:-:S03]  /*0190*/  LOP3.LUT R3, R7, 0xffffffe0, RZ, 0xc0, !PT ;  /* 0xffffffe007037812 */ /* 0x000fc600078ec0ff */
[----:B--2---:R-:W-:Y:S01]  /*01a0*/  IMAD.WIDE R20, R12, 0x8, R4 ;  /* 0x000000080c147825 */ /* 0x004fe200078e0204 */
[----:B------:R-:W-:-:S03]  /*01b0*/  CS2R R4, SRZ ;  /* 0x0000000000047805 */ /* 0x000fc6000001ff00 */
[----:B------:R-:W-:-:S04]  /*01c0*/  IMAD.IADD R3, R2, 0x1, -R3 ;  /* 0x0000000102037824 */ /* 0x000fc800078e0a03 */
[----:B------:R-:W2:Y:S01]  /*01d0*/  @!P0 LDG.E.EL.64 R14, desc[UR4][R20.64] ;  /* 0x00000004140e8981 */ /* 0x000ea2000c2e1b00 */
[----:B------:R-:W-:Y:S01]  /*01e0*/  CS2R R6, SRZ ;  /* 0x0000000000067805 */ /* 0x000fe2000001ff00 */
[----:B----4-:R-:W-:Y:S01]  /*01f0*/  IMAD.WIDE R22, R3, 0x8, R8 ;  /* 0x0000000803167825 */ /* 0x010fe200078e0208 */
[----:B------:R-:W-:-:S04]  /*0200*/  CS2R R8, SRZ ;  /* 0x0000000000087805 */ /* 0x000fc8000001ff00 */
[----:B------:R-:W3:Y:S01]  /*0210*/  @!P0 LDG.E.EL.128 R4, desc[UR4][R22.64] ;  /* 0x0000000416048981 */ /* 0x000ee2000c2e1d00 */
[----:B-----5:R-:W-:-:S05]  /*0220*/  IMAD.WIDE R16, R3, 0x8, R16 ;  /* 0x0000000803107825 */ /* 0x020fca00078e0210 */
[----:B------:R1:W4:Y:S01]  /*0230*/  @!P0 LDG.E.EL.128 R8, desc[UR4][R16.64] ;  /* 0x0000000410088981 */ /* 0x000322000c2e1d00 */
[----:B------:R-:W-:-:S04]  /*0240*/  LEA.HI R19, R19, R2, RZ, 0x12 ;  /* 0x0000000213137211 */ /* 0x000fc800078f90ff */
[----:B------:R-:W-:Y:S02]  /*0250*/  LOP3.LUT R26, R19, 0xfffc0000, RZ, 0xc0, !PT ;  /* 0xfffc0000131a7812 */ /* 0x000fe400078ec0ff */
[----:B--2---:R-:W-:Y:S02]  /*0260*/  SEL R20, R15, RZ, !P0 ;  /* 0x000000ff0f147207 */ /* 0x004fe40004000000 */
[----:B------:R-:W-:Y:S02]  /*0270*/  SEL R18, R14, RZ, !P0 ;  /* 0x000000ff0e127207 */ /* 0x000fe40004000000 */
[----:B------:R-:W-:Y:S02]  /*0280*/  SHF.R.U32.HI R15, RZ, 0x1b, R20 ;  /* 0x0000001bff0f7819 */ /* 0x000fe40000011614 */
[----:B---3--:R-:W-:Y:S02]  /*0290*/  SEL R23, R5, RZ, !P0 ;  /* 0x000000ff05177207 */ /* 0x008fe40004000000 */
[----:B------:R-:W-:-:S02]  /*02a0*/  LOP3.LUT R15, R15, 0x10, RZ, 0xc0, !PT ;  /* 0x000000100f0f7812 */ /* 0x000fc400078ec0ff */
[----:B------:R-:W-:Y:S02]  /*02b0*/  SEL R5, R6, RZ, !P0 ;  /* 0x000000ff06057207 */ /* 0x000fe40004000000 */
[----:B------:R-:W-:Y:S02]  /*02c0*/  IADD3 R24, P1, R15, R18, RZ ;  /* 0x000000120f187210 */ /* 0x000fe40007f3e0ff */
[----:B------:R-:W-:Y:S02]  /*02d0*/  SEL R18, R7, RZ, !P0 ;  /* 0x000000ff07127207 */ /* 0x000fe40004000000 */
[----:B------:R-:W-:Y:S01]  /*02e0*/  SEL R14, R4, RZ, !P0 ;  /* 0x000000ff040e7207 */ /* 0x000fe20004000000 */
[----:B------:R-:W-:Y:S01]  /*02f0*/  IMAD.X R7, RZ, RZ, R20, P1 ;  /* 0x000000ffff077224 */ /* 0x000fe200008e0614 */
[----:B------:R-:W-:Y:S01]  /*0300*/  SHF.R.U32.HI R21, RZ, 0x19, R23 ;  /* 0x00000019ff157819 */ /* 0x000fe20000011617 */
[----:B------:R-:W-:Y:S01]  /*0310*/  IMAD.SHL.U32 R6, R24, 0x40, RZ ;  /* 0x0000004018067824 */ /* 0x000fe200078e00ff */
[----:B-1----:R-:W-:-:S02]  /*0320*/  LEA R17, P1, R5, UR6, 0x2 ;  /* 0x0000000605117c11 */ /* 0x002fc4000f8210ff */
[----:B------:R-:W-:Y:S02]  /*0330*/  LEA R16, P2, R14, UR6, 0x2 ;  /* 0x000000060e107c11 */ /* 0x000fe4000f8410ff */
[----:B------:R-:W-:Y:S02]  /*0340*/  LOP3.LUT R21, R21, 0x40, RZ, 0xc0, !PT ;  /* 0x0000004015157812 */ /* 0x000fe400078ec0ff */
[--C-:B------:R-:W-:Y:S02]  /*0350*/  SHF.R.U32.HI R15, RZ, 0x19, R18.reuse ;  /* 0x00000019ff0f7819 */ /* 0x100fe40000011612 */
[----:B------:R-:W-:Y:S02]  /*0360*/  LEA.HI.X R5, R5, UR7, R18, 0x2, P1 ;  /* 0x0000000705057c11 */ /* 0x000fe400088f1412 */
[----:B----4-:R-:W-:Y:S02]  /*0370*/  SEL R20, R9, RZ, !P0 ;  /* 0x000000ff09147207 */ /* 0x010fe40004000000 */
[----:B------:R-:W-:-:S02]  /*0380*/  SEL R18, R11, RZ, !P0 ;  /* 0x000000ff0b127207 */ /* 0x000fc40004000000 */
[----:B------:R-:W-:Y:S02]  /*0390*/  SHF.L.U64.HI R4, R24, 0x6, R7 ;  /* 0x0000000618047819 */ /* 0x000fe40000010207 */
[----:B------:R-:W-:Y:S02]  /*03a0*/  LEA.HI.X R7, R14, UR7, R23, 0x2, P2 ;  /* 0x000000070e077c11 */ /* 0x000fe400090f1417 */
[----:B------:R-:W-:Y:S02]  /*03b0*/  IADD3 R16, P4, P3, R6, R16, R21 ;  /* 0x0000001006107210 */ /* 0x000fe40007b9e015 */
[----:B------:R-:W-:Y:S02]  /*03c0*/  SEL R23, R8, RZ, !P0 ;  /* 0x000000ff08177207 */ /* 0x000fe40004000000 */
[----:B------:R-:W-:Y:S02]  /*03d0*/  SEL R21, R10, RZ, !P0 ;  /* 0x000000ff0a157207 */ /* 0x000fe40004000000 */
[----:B------:R-:W-:-:S02]  /*03e0*/  SHF.R.U32.HI R11, RZ, 0x19, R20 ;  /* 0x00000019ff0b7819 */ /* 0x000fc40000011614 */
[----:B------:R-:W-:Y:S02]  /*03f0*/  SHF.R.U32.HI R9, RZ, 0x19, R18 ;  /* 0x00000019ff097819 */ /* 0x000fe40000011612 */
[----:B------:R-:W-:Y:S02]  /*0400*/  LOP3.LUT R15, R15, 0x40, RZ, 0xc0, !PT ;  /* 0x000000400f0f7812 */ /* 0x000fe400078ec0ff */
[----:B------:R-:W-:Y:S02]  /*0410*/  LEA R10, P5, R23, UR6, 0x2 ;  /* 0x00000006170a7c11 */ /* 0x000fe4000f8a10ff */
[----:B------:R-:W-:Y:S02]  /*0420*/  LEA R8, P6, R21, UR6, 0x2 ;  /* 0x0000000615087c11 */ /* 0x000fe4000f8c10ff */
[----:B------:R-:W-:Y:S02]  /*0430*/  LOP3.LUT R11, R11, 0x40, RZ, 0xc0, !PT ;  /* 0x000000400b0b7812 */ /* 0x000fe400078ec0ff */
[----:B------:R-:W-:-:S02]  /*0440*/  LOP3.LUT R9, R9, 0x40, RZ, 0xc0, !PT ;  /* 0x0000004009097812 */ /* 0x000fc400078ec0ff */
[----:B------:R-:W-:Y:S02]  /*0450*/  IADD3 R14, P2, P1, R6, R17, R15 ;  /* 0x00000011060e7210 */ /* 0x000fe4000795e00f */
[----:B------:R-:W-:Y:S02]  /*0460*/  LEA.HI.X R23, R23, UR7, R20, 0x2, P5 ;  /* 0x0000000717177c11 */ /* 0x000fe4000a8f1414 */
[----:B------:R-:W-:Y:S01]  /*0470*/  LEA.HI.X R21, R21, UR7, R18, 0x2, P6 ;  /* 0x0000000715157c11 */ /* 0x000fe2000b0f1412 */
[----:B------:R-:W-:Y:S01]  /*0480*/  IMAD.MOV.U32 R18, RZ, RZ, RZ ;  /* 0x000000ffff127224 */ /* 0x000fe200078e00ff */
[----:B------:R-:W-:Y:S02]  /*0490*/  IADD3.X R17, R4, R7, RZ, P4, P3 ;  /* 0x0000000704117210 */ /* 0x000fe400027e64ff */
[----:B------:R-:W-:Y:S02]  /*04a0*/  CS2R R24, SRZ ;  /* 0x0000000000187805 */ /* 0x000fe4000001ff00 */
[C---:B------:R-:W-:Y:S01]  /*04b0*/  IADD3 R10, P5, P6, R6.reuse, R10, R11 ;  /* 0x0000000a060a7210 */ /* 0x040fe20007ebe00b */
[----:B------:R-:W-:Y:S01]  /*04c0*/  ULDC.64 UR6, c[0x0][0x248] ;  /* 0x0000920000067ab9 */ /* 0x000fe20000000a00 */
[----:B------:R-:W-:-:S02]  /*04d0*/  IADD3 R8, P3, P4, R6, R8, R9 ;  /* 0x0000000806087210 */ /* 0x000fc40007c7e009 */
[C---:B------:R-:W-:Y:S01]  /*04e0*/  IADD3.X R15, R4.reuse, R5, RZ, P2, P1 ;  /* 0x00000005040f7210 */ /* 0x040fe200017e24ff */
[----:B------:R-:W1:Y:S01]  /*04f0*/  LDC.64 R6, c[0x0][0x210] ;  /* 0x00008400ff067b82 */ /* 0x000e620000000a00 */
[C---:B------:R-:W-:Y:S02]  /*0500*/  IADD3.X R11, R4.reuse, R23, RZ, P5, P6 ;  /* 0x00000017040b7210 */ /* 0x040fe40002fec4ff */
[----:B------:R-:W-:Y:S01]  /*0510*/  IADD3.X R9, R4, R21, RZ, P3, P4 ;  /* 0x0000001504097210 */ /* 0x000fe20001fe84ff */
[----:B------:R-:W-:Y:S01]  /*0520*/  IMAD.SHL.U32 R21, R13, 0x100, RZ ;  /* 0x000001000d157824 */ /* 0x000fe200078e00ff */
[----:B------:R-:W-:-:S03]  /*0530*/  SHF.R.S32.HI R20, RZ, 0x12, R19 ;  /* 0x00000012ff147819 */ /* 0x000fc60000011413 */
[----:B------:R-:W2:Y:S01]  /*0540*/  LDC.64 R4, c[0x0][0x238] ;  /* 0x00008e00ff047b82 */ /* 0x000ea20000000a00 */
[----:B------:R-:W-:-:S04]  /*0550*/  IMAD.WIDE R16, R21, 0x4, R16 ;  /* 0x0000000415107825 */ /* 0x000fc800078e0210 */
[----:B------:R-:W-:-:S04]  /*0560*/  IMAD.WIDE R14, R21, 0x4, R14 ;  /* 0x00000004150e7825 */ /* 0x000fc800078e020e */
[----:B------:R-:W-:-:S04]  /*0570*/  IMAD.WIDE R10, R21, 0x4, R10 ;  /* 0x00000004150a7825 */ /* 0x000fc800078e020a */
[----:B------:R-:W-:-:S04]  /*0580*/  IMAD.WIDE R8, R21, 0x4, R8 ;  /* 0x0000000415087825 */ /* 0x000fc800078e0208 */
[----:B------:R-:W-:-:S04]  /*0590*/  IMAD.SHL.U32 R23, R20, 0x8000, RZ ;  /* 0x0000800014177824 */ /* 0x000fc800078e00ff */
[----:B------:R-:W-:-:S04]  /*05a0*/  IMAD.WIDE R16, R23, 0x4, R16 ;  /* 0x0000000417107825 */ /* 0x000fc800078e0210 */
[C---:B------:R-:W-:Y:S01]  /*05b0*/  IMAD.WIDE R14, R23.reuse, 0x4, R14 ;  /* 0x00000004170e7825 */ /* 0x040fe200078e020e */
[----:B------:R3:W4:Y:S03]  /*05c0*/  @!P0 LDG.E.EL R18, desc[UR4][R16.64] ;  /* 0x0000000410128981 */ /* 0x000726000c2e1900 */
[----:B------:R-:W-:Y:S01]  /*05d0*/  IMAD.WIDE R10, R23, 0x4, R10 ;  /* 0x00000004170a7825 */ /* 0x000fe200078e020a */
[----:B------:R-:W-:Y:S01]  /*05e0*/  ISETP.GT.AND P1, PT, R13, 0x7f, PT ;  /* 0x0000007f0d00780c */ /* 0x000fe20003f24270 */
[----:B------:R-:W5:Y:S02]  /*05f0*/  @!P0 LDG.E.EL R24, desc[UR4][R14.64] ;  /* 0x000000040e188981 */ /* 0x000f64000c2e1900 */
[----:B------:R-:W-:Y:S02]  /*0600*/  IMAD.WIDE R22, R23, 0x4, R8 ;  /* 0x0000000417167825 */ /* 0x000fe400078e0208 */
[----:B------:R-:W1:Y:S01]  /*0610*/  LDC.64 R8, c[0x0][0x240] ;  /* 0x00009000ff087b82 */ /* 0x000e620000000a00 */
[----:B------:R2:W5:Y:S01]  /*0620*/  @!P0 LDG.E.EL R25, desc[UR4][R10.64] ;  /* 0x000000040a198981 */ /* 0x000562000c2e1900 */
[----:B------:R-:W-:-:S02]  /*0630*/  IMAD.SHL.U32 R19, R20, 0x20000, RZ ;  /* 0x0002000014137824 */ /* 0x000fc400078e00ff */
[----:B------:R-:W-:-:S03]  /*0640*/  IMAD.MOV.U32 R21, RZ, RZ, RZ ;  /* 0x000000ffff157224 */ /* 0x000fc600078e00ff */
[----:B---3--:R-:W-:Y:S01]  /*0650*/  IADD3 R17, R19, R2, -R26 ;  /* 0x0000000213117210 */ /* 0x008fe20007ffe81a */
[----:B--2---:R-:W-:Y:S01]  /*0660*/  IMAD.WIDE R26, R3, 0x4, R4 ;  /* 0x00000004031a7825 */ /* 0x004fe200078e0204 */
[----:B------:R-:W-:Y:S02]  /*0670*/  LOP3.LUT R3, R0, 0xfffffc00, RZ, 0xc0, !PT ;  /* 0xfffffc0000037812 */ /* 0x000fe400078ec0ff */
[----:B------:R-:W-:Y:S01]  /*0680*/  CS2R R4, SRZ ;  /* 0x0000000000047805 */ /* 0x000fe2000001ff00 */
[----:B------:R-:W2:Y:S01]  /*0690*/  @!P0 LDG.E.EL R21, desc[UR4][R22.64] ;  /* 0x0000000416158981 */ /* 0x000ea2000c2e1900 */
[----:B------:R-:W-:Y:S02]  /*06a0*/  IMAD.SHL.U32 R13, R13, 0x400, RZ ;  /* 0x000004000d0d7824 */ /* 0x000fe400078e00ff */
[----:B------:R-:W-:Y:S01]  /*06b0*/  IMAD.IADD R0, R2, 0x1, -R3 ;  /* 0x0000000102007824 */ /* 0x000fe200078e0a03 */
[----:B------:R-:W-:Y:S01]  /*06c0*/  SHF.R.S32.HI R10, RZ, 0x1f, R19 ;  /* 0x0000001fff0a7819 */ /* 0x000fe20000011413 */
[----:B-1----:R-:W-:Y:S01]  /*06d0*/  IMAD.WIDE R16, R17, 0x4, R6 ;  /* 0x0000000411107825 */ /* 0x002fe200078e0206 */
[----:B------:R-:W-:-:S02]  /*06e0*/  CS2R R6, SRZ ;  /* 0x0000000000067805 */ /* 0x000fc4000001ff00 */
[----:B------:R-:W-:Y:S01]  /*06f0*/  SHF.R.S32.HI R3, RZ, 0x1f, R13 ;  /* 0x0000001fff037819 */ /* 0x000fe2000001140d */
[----:B------:R-:W3:Y:S01]  /*0700*/  @!P0 LDG.E.EL.64 R4, desc[UR4][R26.64] ;  /* 0x000000041a048981 */ /* 0x000ee2000c2e1b00 */
[----:B------:R-:W-:Y:S02]  /*0710*/  IADD3 R19, P2, P3, R13, R0, R19 ;  /* 0x000000000d137210 */ /* 0x000fe40007b5e013 */
[----:B------:R-:W-:Y:S01]  /*0720*/  SHF.R.S32.HI R11, RZ, 0x1f, R0 ;  /* 0x0000001fff0b7819 */ /* 0x000fe20000011400 */
[----:B------:R-:W-:Y:S01]  /*0730*/  IMAD.MOV.U32 R0, RZ, RZ, RZ ;  /* 0x000000ffff007224 */ /* 0x000fe200078e00ff */
[----:B------:R1:W3:Y:S02]  /*0740*/  @!P0 LDG.E.64 R6, desc[UR4][R16.64] ;  /* 0x0000000410068981 */ /* 0x0002e4000c1e1b00 */
[----:B------:R-:W-:Y:S01]  /*0750*/  IADD3.X R10, R3, R11, R10, P2, P3 ;  /* 0x0000000b030a7210 */ /* 0x000fe200017e640a */
[----:B------:R-:W-:Y:S02]  /*0760*/  IMAD.MOV.U32 R3, RZ, RZ, RZ ;  /* 0x000000ffff037224 */ /* 0x000fe400078e00ff */
[----:B0-----:R-:W-:Y:S01]  /*0770*/  IMAD.WIDE R12, R12, 0x4, R8 ;  /* 0x000000040c0c7825 */ /* 0x001fe200078e0208 */
[----:B------:R-:W-:-:S02]  /*0780*/  LEA R14, P2, R19, UR6, 0x2 ;  /* 0x00000006130e7c11 */ /* 0x000fc4000f8410ff */
[----:B------:R-:W-:Y:S02]  /*0790*/  CS2R R8, SRZ ;  /* 0x0000000000087805 */ /* 0x000fe4000001ff00 */
[----:B------:R-:W3:Y:S01]  /*07a0*/  @!P0 LDG.E.EL R0, desc[UR4][R12.64] ;  /* 0x000000040c008981 */ /* 0x000ee2000c2e1900 */
[----:B------:R-:W-:Y:S02]  /*07b0*/  LEA.HI.X R15, R19, UR7, R10, 0x2, P2 ;  /* 0x00000007130f7c11 */ /* 0x000fe400090f140a */
[----:B------:R-:W0:Y:S01]  /*07c0*/  LDC.64 R10, c[0x0][0x250] ;  /* 0x00009400ff0a7b82 */ /* 0x000e220000000a00 */
[----:B------:R0:W3:Y:S04]  /*07d0*/  @!P0 LDG.E.EL R3, desc[UR4][R12.64] ;  /* 0x000000040c038981 */ /* 0x0000e8000c2e1900 */
[----:B------:R-:W3:Y:S01]  /*07e0*/  @P1 LDG.E.64 R8, desc[UR4][R14.64+-0x80000] ;  /* 0xf80000040e081981 */ /* 0x000ee2000c1e1b00 */
[----:B0-----:R-:W-:Y:S01]  /*07f0*/  IMAD.WIDE R10, R2, 0x4, R10 ;  /* 0x00000004020a7825 */ /* 0x001fe200078e020a */
[----:B----4-:R-:W-:-:S02]  /*0800*/  SEL R19, R18, RZ, !P0 ;  /* 0x000000ff12137207 */ /* 0x010fc40004000000 */
[----:B-----5:R-:W-:Y:S02]  /*0810*/  SEL R24, R24, RZ, !P0 ;  /* 0x000000ff18187207 */ /* 0x020fe40004000000 */
[----:B-1----:R-:W-:-:S05]  /*0820*/  SEL R16, R25, RZ, !P0 ;  /* 0x000000ff19107207 */ /* 0x002fca0004000000 */
[----:B------:R-:W-:Y:S01]  /*0830*/  FADD R16, -R19, R16 ;  /* 0x0000001013107221 */ /* 0x000fe20000000100 */
[----:B--2---:R-:W-:-:S05]  /*0840*/  SEL R21, R21, RZ, !P0 ;  /* 0x000000ff15157207 */ /* 0x004fca0004000000 */
[----:B------:R-:W-:Y:S01]  /*0850*/  FADD R21, -R24, R21 ;  /* 0x0000001518157221 */ /* 0x000fe20000000100 */
[----:B---3--:R-:W-:Y:S02]  /*0860*/  SEL R4, R4, RZ, !P0 ;  /* 0x000000ff04047207 */ /* 0x008fe40004000000 */
[----:B------:R-:W-:Y:S02]  /*0870*/  SEL R5, R5, RZ, !P0 ;  /* 0x000000ff05057207 */ /* 0x000fe40004000000 */
[----:B------:R-:W-:Y:S01]  /*0880*/  SEL R13, R6, RZ, !P0 ;  /* 0x000000ff060d7207 */ /* 0x000fe20004000000 */
[----:B------:R-:W-:Y:S01]  /*0890*/  FFMA R4, R16, R4, R19 ;  /* 0x0000000410047223 */ /* 0x000fe20000000013 */
[----:B------:R-:W-:Y:S01]  /*08a0*/  SEL R6, R7, RZ, !P0 ;  /* 0x000000ff07067207 */ /* 0x000fe20004000000 */
[----:B------:R-:W-:Y:S02]  /*08b0*/  FFMA R5, R21, R5, R24 ;  /* 0x0000000515057223 */ /* 0x000fe40000000018 */
[----:B------:R-:W-:-:S02]  /*08c0*/  FADD R4, -R13, R4 ;  /* 0x000000040d047221 */ /* 0x000fc40000000100 */
[----:B------:R-:W-:Y:S01]  /*08d0*/  FADD R5, -R6, R5 ;  /* 0x0000000506057221 */ /* 0x000fe20000000100 */
[----:B------:R-:W-:Y:S02]  /*08e0*/  SEL R0, R0, RZ, !P0 ;  /* 0x000000ff00007207 */ /* 0x000fe40004000000 */
[----:B------:R-:W-:-:S03]  /*08f0*/  SEL R3, R3, RZ, !P0 ;  /* 0x000000ff03037207 */ /* 0x000fc60004000000 */
[----:B------:R-:W-:Y:S01]  /*0900*/  FFMA R4, R4, R0, R13 ;  /* 0x0000000004047223 */ /* 0x000fe2000000000d */
[----:B------:R-:W-:Y:S01]  /*0910*/  @P0 SEL R4, R8, RZ, P1 ;  /* 0x000000ff08040207 */ /* 0x000fe20000800000 */
[----:B------:R-:W-:Y:S01]  /*0920*/  FFMA R5, R5, R3, R6 ;  /* 0x0000000305057223 */ /* 0x000fe20000000006 */
[----:B------:R-:W-:-:S05]  /*0930*/  @P0 SEL R5, R9, RZ, P1 ;  /* 0x000000ff09050207 */ /* 0x000fca0000800000 */
[----:B------:R-:W-:Y:S01]  /*0940*/  STG.E.64 desc[UR4][R10.64], R4 ;  /* 0x000000040a007986 */ /* 0x000fe2000c101b04 */
[----:B------:R-:W-:Y:S05]  /*0950*/  EXIT ;  /* 0x000000000000794d */ /* 0x000fea0003800000 */
.L_x_0:
[----:B------:R-:W-:-:S00]  /*0960*/  BRA `(.L_x_0) ;  /* 0xfffffffc00fc7947 */ /* 0x000fc0000383ffff */
[----:B------:R-:W-:-:S00]  /*0970*/  NOP ;  /* 0x0000000000007918 */ /* 0x000fc00000000000 */
        /* <DEDUP_REMOVED lines=8> */
.L_x_1:


//--------------------- .nv.constant0.triton_poi_fused_cat_98 --------------------------
	.section	.nv.constant0.triton_poi_fused_cat_98,"a",@progbits
	.sectionflags	@""
	.align	4
.nv.constant0.triton_poi_fused_cat_98:
	.zero		604
